//
// Generated by NVIDIA NVVM Compiler
//
// Compiler Build ID: CL-36424714
// Cuda compilation tools, release 13.0, V13.0.88
// Based on NVVM 20.0.0
//

.version 9.0
.target sm_100
.address_size 64

	// .globl	_Z15matVecMulKernelPfS_S_ii
// _ZZ15matVecMulKernelPfS_S_iiE4ds_v has been demoted

.visible .entry _Z15matVecMulKernelPfS_S_ii(
	.param .u64 .ptr .align 1 _Z15matVecMulKernelPfS_S_ii_param_0,
	.param .u64 .ptr .align 1 _Z15matVecMulKernelPfS_S_ii_param_1,
	.param .u64 .ptr .align 1 _Z15matVecMulKernelPfS_S_ii_param_2,
	.param .u32 _Z15matVecMulKernelPfS_S_ii_param_3,
	.param .u32 _Z15matVecMulKernelPfS_S_ii_param_4
)
{
	.reg .pred 	%p<101>;
	.reg .b32 	%r<50>;
	.reg .b32 	%f<171>;
	.reg .b64 	%rd<13>;
	.reg .b64 	%fd<4>;
	// demoted variable
	.shared .align 4 .b8 _ZZ15matVecMulKernelPfS_S_iiE4ds_v[128];
	ld.param.u64 	%rd4, [_Z15matVecMulKernelPfS_S_ii_param_0];
	ld.param.u64 	%rd5, [_Z15matVecMulKernelPfS_S_ii_param_1];
	ld.param.u64 	%rd6, [_Z15matVecMulKernelPfS_S_ii_param_2];
	ld.param.u32 	%r11, [_Z15matVecMulKernelPfS_S_ii_param_3];
	ld.param.u32 	%r12, [_Z15matVecMulKernelPfS_S_ii_param_4];
	mov.u32 	%r13, %ctaid.x;
	mov.u32 	%r1, %tid.x;
	shl.b32 	%r14, %r13, 5;
	add.s32 	%r2, %r14, %r1;
	cvt.rn.f64.s32 	%fd1, %r12;
	mul.f64 	%fd2, %fd1, 0d3FA0000000000000;
	cvt.rpi.f64.f64 	%fd3, %fd2;
	cvt.rzi.s32.f64 	%r3, %fd3;
	setp.lt.s32 	%p1, %r3, 1;
	mov.f32 	%f138, 0f00000000;
	@%p1 bra 	$L__BB0_69;
	shl.b32 	%r16, %r1, 2;
	mov.u32 	%r17, _ZZ15matVecMulKernelPfS_S_iiE4ds_v;
	add.s32 	%r4, %r17, %r16;
	mul.lo.s32 	%r5, %r12, %r2;
	cvta.to.global.u64 	%rd1, %rd5;
	cvta.to.global.u64 	%rd2, %rd4;
	mov.f32 	%f138, 0f00000000;
	mov.b32 	%r49, 0;
$L__BB0_2:
	shl.b32 	%r7, %r49, 5;
	add.s32 	%r8, %r7, %r1;
	setp.ge.s32 	%p2, %r8, %r12;
	mov.f32 	%f137, 0f00000000;
	@%p2 bra 	$L__BB0_4;
	mul.wide.u32 	%rd7, %r8, 4;
	add.s64 	%rd8, %rd1, %rd7;
	ld.global.f32 	%f137, [%rd8];
$L__BB0_4:
	setp.ge.s32 	%p3, %r2, %r11;
	st.shared.f32 	[%r4], %f137;
	bar.sync 	0;
	add.s32 	%r18, %r7, %r5;
	setp.ge.s32 	%p4, %r7, %r12;
	mul.wide.s32 	%rd9, %r18, 4;
	add.s64 	%rd3, %rd2, %rd9;
	or.pred  	%p5, %p3, %p4;
	@%p5 bra 	$L__BB0_6;
	ld.global.f32 	%f72, [%rd3];
	ld.shared.f32 	%f73, [_ZZ15matVecMulKernelPfS_S_iiE4ds_v];
	fma.rn.f32 	%f138, %f72, %f73, %f138;
$L__BB0_6:
	setp.ge.s32 	%p6, %r2, %r11;
	add.s32 	%r9, %r7, 1;
	setp.ge.s32 	%p7, %r9, %r12;
	or.pred  	%p8, %p6, %p7;
	@%p8 bra 	$L__BB0_8;
	ld.global.f32 	%f74, [%rd3+4];
	ld.shared.f32 	%f75, [_ZZ15matVecMulKernelPfS_S_iiE4ds_v+4];
	fma.rn.f32 	%f138, %f74, %f75, %f138;
$L__BB0_8:
	setp.ge.s32 	%p9, %r2, %r11;
	add.s32 	%r19, %r7, 2;
	setp.ge.s32 	%p10, %r19, %r12;
	or.pred  	%p11, %p9, %p10;
	@%p11 bra 	$L__BB0_10;
	ld.global.f32 	%f76, [%rd3+8];
	ld.shared.f32 	%f77, [_ZZ15matVecMulKernelPfS_S_iiE4ds_v+8];
	fma.rn.f32 	%f138, %f76, %f77, %f138;
$L__BB0_10:
	setp.ge.s32 	%p12, %r2, %r11;
	add.s32 	%r20, %r7, 3;
	setp.ge.s32 	%p13, %r20, %r12;
	or.pred  	%p14, %p12, %p13;
	@%p14 bra 	$L__BB0_12;
	ld.global.f32 	%f78, [%rd3+12];
	ld.shared.f32 	%f79, [_ZZ15matVecMulKernelPfS_S_iiE4ds_v+12];
	fma.rn.f32 	%f138, %f78, %f79, %f138;
$L__BB0_12:
	setp.ge.s32 	%p15, %r2, %r11;
	add.s32 	%r21, %r7, 4;
	setp.ge.s32 	%p16, %r21, %r12;
	or.pred  	%p17, %p15, %p16;
	@%p17 bra 	$L__BB0_14;
	ld.global.f32 	%f80, [%rd3+16];
	ld.shared.f32 	%f81, [_ZZ15matVecMulKernelPfS_S_iiE4ds_v+16];
	fma.rn.f32 	%f138, %f80, %f81, %f138;
$L__BB0_14:
	setp.ge.s32 	%p18, %r2, %r11;
	add.s32 	%r22, %r7, 5;
	setp.ge.s32 	%p19, %r22, %r12;
	or.pred  	%p20, %p18, %p19;
	@%p20 bra 	$L__BB0_16;
	ld.global.f32 	%f82, [%rd3+20];
	ld.shared.f32 	%f83, [_ZZ15matVecMulKernelPfS_S_iiE4ds_v+20];
	fma.rn.f32 	%f138, %f82, %f83, %f138;
$L__BB0_16:
	setp.ge.s32 	%p21, %r2, %r11;
	add.s32 	%r23, %r7, 6;
	setp.ge.s32 	%p22, %r23, %r12;
	or.pred  	%p23, %p21, %p22;
	@%p23 bra 	$L__BB0_18;
	ld.global.f32 	%f84, [%rd3+24];
	ld.shared.f32 	%f85, [_ZZ15matVecMulKernelPfS_S_iiE4ds_v+24];
	fma.rn.f32 	%f138, %f84, %f85, %f138;
$L__BB0_18:
	setp.ge.s32 	%p24, %r2, %r11;
	add.s32 	%r24, %r7, 7;
	setp.ge.s32 	%p25, %r24, %r12;
	or.pred  	%p26, %p24, %p25;
	@%p26 bra 	$L__BB0_20;
	ld.global.f32 	%f86, [%rd3+28];
	ld.shared.f32 	%f87, [_ZZ15matVecMulKernelPfS_S_iiE4ds_v+28];
	fma.rn.f32 	%f138, %f86, %f87, %f138;
$L__BB0_20:
	setp.ge.s32 	%p27, %r2, %r11;
	add.s32 	%r25, %r7, 8;
	setp.ge.s32 	%p28, %r25, %r12;
	or.pred  	%p29, %p27, %p28;
	@%p29 bra 	$L__BB0_22;
	ld.global.f32 	%f88, [%rd3+32];
	ld.shared.f32 	%f89, [_ZZ15matVecMulKernelPfS_S_iiE4ds_v+32];
	fma.rn.f32 	%f138, %f88, %f89, %f138;
$L__BB0_22:
	setp.ge.s32 	%p30, %r2, %r11;
	add.s32 	%r26, %r7, 9;
	setp.ge.s32 	%p31, %r26, %r12;
	or.pred  	%p32, %p30, %p31;
	@%p32 bra 	$L__BB0_24;
	ld.global.f32 	%f90, [%rd3+36];
	ld.shared.f32 	%f91, [_ZZ15matVecMulKernelPfS_S_iiE4ds_v+36];
	fma.rn.f32 	%f138, %f90, %f91, %f138;
$L__BB0_24:
	setp.ge.s32 	%p33, %r2, %r11;
	add.s32 	%r27, %r7, 10;
	setp.ge.s32 	%p34, %r27, %r12;
	or.pred  	%p35, %p33, %p34;
	@%p35 bra 	$L__BB0_26;
	ld.global.f32 	%f92, [%rd3+40];
	ld.shared.f32 	%f93, [_ZZ15matVecMulKernelPfS_S_iiE4ds_v+40];
	fma.rn.f32 	%f138, %f92, %f93, %f138;
$L__BB0_26:
	setp.ge.s32 	%p36, %r2, %r11;
	add.s32 	%r28, %r7, 11;
	setp.ge.s32 	%p37, %r28, %r12;
	or.pred  	%p38, %p36, %p37;
	@%p38 bra 	$L__BB0_28;
	ld.global.f32 	%f94, [%rd3+44];
	ld.shared.f32 	%f95, [_ZZ15matVecMulKernelPfS_S_iiE4ds_v+44];
	fma.rn.f32 	%f138, %f94, %f95, %f138;
$L__BB0_28:
	setp.ge.s32 	%p39, %r2, %r11;
	add.s32 	%r29, %r7, 12;
	setp.ge.s32 	%p40, %r29, %r12;
	or.pred  	%p41, %p39, %p40;
	@%p41 bra 	$L__BB0_30;
	ld.global.f32 	%f96, [%rd3+48];
	ld.shared.f32 	%f97, [_ZZ15matVecMulKernelPfS_S_iiE4ds_v+48];
	fma.rn.f32 	%f138, %f96, %f97, %f138;
$L__BB0_30:
	setp.ge.s32 	%p42, %r2, %r11;
	add.s32 	%r30, %r7, 13;
	setp.ge.s32 	%p43, %r30, %r12;
	or.pred  	%p44, %p42, %p43;
	@%p44 bra 	$L__BB0_32;
	ld.global.f32 	%f98, [%rd3+52];
	ld.shared.f32 	%f99, [_ZZ15matVecMulKernelPfS_S_iiE4ds_v+52];
	fma.rn.f32 	%f138, %f98, %f99, %f138;
$L__BB0_32:
	setp.ge.s32 	%p45, %r2, %r11;
	add.s32 	%r31, %r7, 14;
	setp.ge.s32 	%p46, %r31, %r12;
	or.pred  	%p47, %p45, %p46;
	@%p47 bra 	$L__BB0_34;
	ld.global.f32 	%f100, [%rd3+56];
	ld.shared.f32 	%f101, [_ZZ15matVecMulKernelPfS_S_iiE4ds_v+56];
	fma.rn.f32 	%f138, %f100, %f101, %f138;
$L__BB0_34:
	setp.ge.s32 	%p48, %r2, %r11;
	add.s32 	%r32, %r7, 15;
	setp.ge.s32 	%p49, %r32, %r12;
	or.pred  	%p50, %p48, %p49;
	@%p50 bra 	$L__BB0_36;
	ld.global.f32 	%f102, [%rd3+60];
	ld.shared.f32 	%f103, [_ZZ15matVecMulKernelPfS_S_iiE4ds_v+60];
	fma.rn.f32 	%f138, %f102, %f103, %f138;
$L__BB0_36:
	setp.ge.s32 	%p51, %r2, %r11;
	add.s32 	%r33, %r7, 16;
	setp.ge.s32 	%p52, %r33, %r12;
	or.pred  	%p53, %p51, %p52;
	@%p53 bra 	$L__BB0_38;
	ld.global.f32 	%f104, [%rd3+64];
	ld.shared.f32 	%f105, [_ZZ15matVecMulKernelPfS_S_iiE4ds_v+64];
	fma.rn.f32 	%f138, %f104, %f105, %f138;
$L__BB0_38:
	setp.ge.s32 	%p54, %r2, %r11;
	add.s32 	%r34, %r7, 17;
	setp.ge.s32 	%p55, %r34, %r12;
	or.pred  	%p56, %p54, %p55;
	@%p56 bra 	$L__BB0_40;
	ld.global.f32 	%f106, [%rd3+68];
	ld.shared.f32 	%f107, [_ZZ15matVecMulKernelPfS_S_iiE4ds_v+68];
	fma.rn.f32 	%f138, %f106, %f107, %f138;
$L__BB0_40:
	setp.ge.s32 	%p57, %r2, %r11;
	add.s32 	%r35, %r7, 18;
	setp.ge.s32 	%p58, %r35, %r12;
	or.pred  	%p59, %p57, %p58;
	@%p59 bra 	$L__BB0_42;
	ld.global.f32 	%f108, [%rd3+72];
	ld.shared.f32 	%f109, [_ZZ15matVecMulKernelPfS_S_iiE4ds_v+72];
	fma.rn.f32 	%f138, %f108, %f109, %f138;
$L__BB0_42:
	setp.ge.s32 	%p60, %r2, %r11;
	add.s32 	%r36, %r7, 19;
	setp.ge.s32 	%p61, %r36, %r12;
	or.pred  	%p62, %p60, %p61;
	@%p62 bra 	$L__BB0_44;
	ld.global.f32 	%f110, [%rd3+76];
	ld.shared.f32 	%f111, [_ZZ15matVecMulKernelPfS_S_iiE4ds_v+76];
	fma.rn.f32 	%f138, %f110, %f111, %f138;
$L__BB0_44:
	setp.ge.s32 	%p63, %r2, %r11;
	add.s32 	%r37, %r7, 20;
	setp.ge.s32 	%p64, %r37, %r12;
	or.pred  	%p65, %p63, %p64;
	@%p65 bra 	$L__BB0_46;
	ld.global.f32 	%f112, [%rd3+80];
	ld.shared.f32 	%f113, [_ZZ15matVecMulKernelPfS_S_iiE4ds_v+80];
	fma.rn.f32 	%f138, %f112, %f113, %f138;
$L__BB0_46:
	setp.ge.s32 	%p66, %r2, %r11;
	add.s32 	%r38, %r7, 21;
	setp.ge.s32 	%p67, %r38, %r12;
	or.pred  	%p68, %p66, %p67;
	@%p68 bra 	$L__BB0_48;
	ld.global.f32 	%f114, [%rd3+84];
	ld.shared.f32 	%f115, [_ZZ15matVecMulKernelPfS_S_iiE4ds_v+84];
	fma.rn.f32 	%f138, %f114, %f115, %f138;
$L__BB0_48:
	setp.ge.s32 	%p69, %r2, %r11;
	add.s32 	%r39, %r7, 22;
	setp.ge.s32 	%p70, %r39, %r12;
	or.pred  	%p71, %p69, %p70;
	@%p71 bra 	$L__BB0_50;
	ld.global.f32 	%f116, [%rd3+88];
	ld.shared.f32 	%f117, [_ZZ15matVecMulKernelPfS_S_iiE4ds_v+88];
	fma.rn.f32 	%f138, %f116, %f117, %f138;
$L__BB0_50:
	setp.ge.s32 	%p72, %r2, %r11;
	add.s32 	%r40, %r7, 23;
	setp.ge.s32 	%p73, %r40, %r12;
	or.pred  	%p74, %p72, %p73;
	@%p74 bra 	$L__BB0_52;
	ld.global.f32 	%f118, [%rd3+92];
	ld.shared.f32 	%f119, [_ZZ15matVecMulKernelPfS_S_iiE4ds_v+92];
	fma.rn.f32 	%f138, %f118, %f119, %f138;
$L__BB0_52:
	setp.ge.s32 	%p75, %r2, %r11;
	add.s32 	%r41, %r7, 24;
	setp.ge.s32 	%p76, %r41, %r12;
	or.pred  	%p77, %p75, %p76;
	@%p77 bra 	$L__BB0_54;
	ld.global.f32 	%f120, [%rd3+96];
	ld.shared.f32 	%f121, [_ZZ15matVecMulKernelPfS_S_iiE4ds_v+96];
	fma.rn.f32 	%f138, %f120, %f121, %f138;
$L__BB0_54:
	setp.ge.s32 	%p78, %r2, %r11;
	add.s32 	%r42, %r7, 25;
	setp.ge.s32 	%p79, %r42, %r12;
	or.pred  	%p80, %p78, %p79;
	@%p80 bra 	$L__BB0_56;
	ld.global.f32 	%f122, [%rd3+100];
	ld.shared.f32 	%f123, [_ZZ15matVecMulKernelPfS_S_iiE4ds_v+100];
	fma.rn.f32 	%f138, %f122, %f123, %f138;
$L__BB0_56:
	setp.ge.s32 	%p81, %r2, %r11;
	add.s32 	%r43, %r7, 26;
	setp.ge.s32 	%p82, %r43, %r12;
	or.pred  	%p83, %p81, %p82;
	@%p83 bra 	$L__BB0_58;
	ld.global.f32 	%f124, [%rd3+104];
	ld.shared.f32 	%f125, [_ZZ15matVecMulKernelPfS_S_iiE4ds_v+104];
	fma.rn.f32 	%f138, %f124, %f125, %f138;
$L__BB0_58:
	setp.ge.s32 	%p84, %r2, %r11;
	add.s32 	%r44, %r7, 27;
	setp.ge.s32 	%p85, %r44, %r12;
	or.pred  	%p86, %p84, %p85;
	@%p86 bra 	$L__BB0_60;
	ld.global.f32 	%f126, [%rd3+108];
	ld.shared.f32 	%f127, [_ZZ15matVecMulKernelPfS_S_iiE4ds_v+108];
	fma.rn.f32 	%f138, %f126, %f127, %f138;
$L__BB0_60:
	setp.ge.s32 	%p87, %r2, %r11;
	add.s32 	%r45, %r7, 28;
	setp.ge.s32 	%p88, %r45, %r12;
	or.pred  	%p89, %p87, %p88;
	@%p89 bra 	$L__BB0_62;
	ld.global.f32 	%f128, [%rd3+112];
	ld.shared.f32 	%f129, [_ZZ15matVecMulKernelPfS_S_iiE4ds_v+112];
	fma.rn.f32 	%f138, %f128, %f129, %f138;
$L__BB0_62:
	setp.ge.s32 	%p90, %r2, %r11;
	add.s32 	%r46, %r7, 29;
	setp.ge.s32 	%p91, %r46, %r12;
	or.pred  	%p92, %p90, %p91;
	@%p92 bra 	$L__BB0_64;
	ld.global.f32 	%f130, [%rd3+116];
	ld.shared.f32 	%f131, [_ZZ15matVecMulKernelPfS_S_iiE4ds_v+116];
	fma.rn.f32 	%f138, %f130, %f131, %f138;
$L__BB0_64:
	setp.ge.s32 	%p93, %r2, %r11;
	add.s32 	%r47, %r7, 30;
	setp.ge.s32 	%p94, %r47, %r12;
	or.pred  	%p95, %p93, %p94;
	@%p95 bra 	$L__BB0_66;
	ld.global.f32 	%f132, [%rd3+120];
	ld.shared.f32 	%f133, [_ZZ15matVecMulKernelPfS_S_iiE4ds_v+120];
	fma.rn.f32 	%f138, %f132, %f133, %f138;
$L__BB0_66:
	setp.ge.s32 	%p96, %r2, %r11;
	add.s32 	%r48, %r7, 31;
	setp.ge.s32 	%p97, %r48, %r12;
	or.pred  	%p98, %p96, %p97;
	@%p98 bra 	$L__BB0_68;
	ld.global.f32 	%f134, [%rd3+124];
	ld.shared.f32 	%f135, [_ZZ15matVecMulKernelPfS_S_iiE4ds_v+124];
	fma.rn.f32 	%f138, %f134, %f135, %f138;
$L__BB0_68:
	bar.sync 	0;
	mad.lo.s32 	%r49, %r49, -31, %r9;
	setp.ne.s32 	%p99, %r49, %r3;
	@%p99 bra 	$L__BB0_2;
$L__BB0_69:
	setp.ge.s32 	%p100, %r2, %r11;
	@%p100 bra 	$L__BB0_71;
	cvta.to.global.u64 	%rd10, %rd6;
	mul.wide.u32 	%rd11, %r2, 4;
	add.s64 	%rd12, %rd10, %rd11;
	st.global.f32 	[%rd12], %f138;
$L__BB0_71:
	ret;

}


// ===== COMPILED SASS (sm_100) =====

	.target	sm_100

	.elftype	@"ET_EXEC"


//--------------------- .note.nv.tkinfo           --------------------------
	.section	.note.nv.tkinfo,"",@"SHT_NOTE"
	.sectionflags	@"SHF_NOTE_NV_TKINFO"
	.tkinfo
        /*0018*/ 	.word	0x00000002
        /*0030*/ 	.string	""
        /*0030*/ 	.string	"ptxas"
        /*0030*/ 	.string	"Cuda compilation tools, release 13.0, V13.0.88"
        /*0030*/ 	.string	"Build cuda_13.0.r13.0/compiler.36424714_0"
        /*0030*/ 	.string	"-arch sm_100 -m 64 "



//--------------------- .note.nv.cuinfo           --------------------------
	.section	.note.nv.cuinfo,"",@"SHT_NOTE"
	.sectionflags	@"SHF_NOTE_NV_CUINFO"
        /*0018*/ 	.short	0x0002
        /*001a*/ 	.short	0x0064
        /*001c*/ 	.short	0x0082
	.zero		2


//--------------------- .nv.info                  --------------------------
	.section	.nv.info,"",@"SHT_CUDA_INFO"
	.align	4


	//----- nvinfo : EIATTR_REGCOUNT
	.align		4
        /*0000*/ 	.byte	0x04, 0x2f
        /*0002*/ 	.short	(.L_1 - .L_0)
	.align		4
.L_0:
        /*0004*/ 	.word	index@(_Z15matVecMulKernelPfS_S_ii)
        /*0008*/ 	.word	0x0000001f


	//----- nvinfo : EIATTR_FRAME_SIZE
	.align		4
.L_1:
        /*000c*/ 	.byte	0x04, 0x11
        /*000e*/ 	.short	(.L_3 - .L_2)
	.align		4
.L_2:
        /*0010*/ 	.word	index@(_Z15matVecMulKernelPfS_S_ii)
        /*0014*/ 	.word	0x00000000


	//----- nvinfo : EIATTR_MIN_STACK_SIZE
	.align		4
.L_3:
        /*0018*/ 	.byte	0x04, 0x12
        /*001a*/ 	.short	(.L_5 - .L_4)
	.align		4
.L_4:
        /*001c*/ 	.word	index@(_Z15matVecMulKernelPfS_S_ii)
        /*0020*/ 	.word	0x00000000
.L_5:


//--------------------- .nv.compat                --------------------------
	.section	.nv.compat,"",@"SHT_CUDA_COMPAT_INFO"
	.align	4
        /*0000*/ 	.byte	0x02, 0x09, 0x00, 0x00, 0x02, 0x02, 0x01, 0x00, 0x02, 0x05, 0x05, 0x00, 0x03, 0x07, 0x01, 0x01
        /*0010*/ 	.byte	0x02, 0x03, 0x00, 0x00, 0x02, 0x06, 0x01, 0x00, 0x04, 0x0b, 0x08, 0x00, 0x01, 0x00, 0x00, 0x00
        /*0020*/ 	.byte	0x00, 0x00, 0x00, 0x00


//--------------------- .nv.info._Z15matVecMulKernelPfS_S_ii --------------------------
	.section	.nv.info._Z15matVecMulKernelPfS_S_ii,"",@"SHT_CUDA_INFO"
	.sectionflags	@""
	.align	4


	//----- nvinfo : EIATTR_CUDA_API_VERSION
	.align		4
        /*0000*/ 	.byte	0x04, 0x37
        /*0002*/ 	.short	(.L_7 - .L_6)
.L_6:
        /*0004*/ 	.word	0x00000082


	//----- nvinfo : EIATTR_KPARAM_INFO
	.align		4
.L_7:
        /*0008*/ 	.byte	0x04, 0x17
        /*000a*/ 	.short	(.L_9 - .L_8)
.L_8:
        /*000c*/ 	.word	0x00000000
        /*0010*/ 	.short	0x0004
        /*0012*/ 	.short	0x001c
        /*0014*/ 	.byte	0x00, 0xf0, 0x11, 0x00


	//----- nvinfo : EIATTR_KPARAM_INFO
	.align		4
.L_9:
        /*0018*/ 	.byte	0x04, 0x17
        /*001a*/ 	.short	(.L_11 - .L_10)
.L_10:
        /*001c*/ 	.word	0x00000000
        /*0020*/ 	.short	0x0003
        /*0022*/ 	.short	0x0018
        /*0024*/ 	.byte	0x00, 0xf0, 0x11, 0x00


	//----- nvinfo : EIATTR_KPARAM_INFO
	.align		4
.L_11:
        /*0028*/ 	.byte	0x04, 0x17
        /*002a*/ 	.short	(.L_13 - .L_12)
.L_12:
        /*002c*/ 	.word	0x00000000
        /*0030*/ 	.short	0x0002
        /*0032*/ 	.short	0x0010
        /*0034*/ 	.byte	0x00, 0xf5, 0x21, 0x00


	//----- nvinfo : EIATTR_KPARAM_INFO
	.align		4
.L_13:
        /*0038*/ 	.byte	0x04, 0x17
        /*003a*/ 	.short	(.L_15 - .L_14)
.L_14:
        /*003c*/ 	.word	0x00000000
        /*0040*/ 	.short	0x0001
        /*0042*/ 	.short	0x0008
        /*0044*/ 	.byte	0x00, 0xf5, 0x21, 0x00


	//----- nvinfo : EIATTR_KPARAM_INFO
	.align		4
.L_15:
        /*0048*/ 	.byte	0x04, 0x17
        /*004a*/ 	.short	(.L_17 - .L_16)
.L_16:
        /*004c*/ 	.word	0x00000000
        /*0050*/ 	.short	0x0000
        /*0052*/ 	.short	0x0000
        /*0054*/ 	.byte	0x00, 0xf5, 0x21, 0x00


	//----- nvinfo : EIATTR_SPARSE_MMA_MASK
	.align		4
.L_17:
        /*0058*/ 	.byte	0x03, 0x50
        /*005a*/ 	.short	0x0000


	//----- nvinfo : EIATTR_MAXREG_COUNT
	.align		4
        /*005c*/ 	.byte	0x03, 0x1b
        /*005e*/ 	.short	0x00ff


	//----- nvinfo : EIATTR_NUM_BARRIERS
	.align		4
        /*0060*/ 	.byte	0x02, 0x4c
        /*0062*/ 	.byte	0x01
	.zero		1


	//----- nvinfo : EIATTR_MERCURY_ISA_VERSION
	.align		4
        /*0064*/ 	.byte	0x03, 0x5f
        /*0066*/ 	.short	0x0101


	//----- nvinfo : EIATTR_VRC_CTA_INIT_COUNT
	.align		4
        /*0068*/ 	.byte	0x02, 0x4a
	.zero		1
	.zero		1


	//----- nvinfo : EIATTR_EXIT_INSTR_OFFSETS
	.align		4
        /*006c*/ 	.byte	0x04, 0x1c
        /*006e*/ 	.short	(.L_19 - .L_18)


	//   ....[0]....
.L_18:
        /*0070*/ 	.word	0x00001450


	//   ....[1]....
        /*0074*/ 	.word	0x00001490


	//----- nvinfo : EIATTR_CBANK_PARAM_SIZE
	.align		4
.L_19:
        /*0078*/ 	.byte	0x03, 0x19
        /*007a*/ 	.short	0x0020


	//----- nvinfo : EIATTR_PARAM_CBANK
	.align		4
        /*007c*/ 	.byte	0x04, 0x0a
        /*007e*/ 	.short	(.L_21 - .L_20)
	.align		4
.L_20:
        /*0080*/ 	.word	index@(.nv.constant0._Z15matVecMulKernelPfS_S_ii)
        /*0084*/ 	.short	0x0380
        /*0086*/ 	.short	0x0020


	//----- nvinfo : EIATTR_SW_WAR
	.align		4
.L_21:
        /*0088*/ 	.byte	0x04, 0x36
        /*008a*/ 	.short	(.L_23 - .L_22)
.L_22:
        /*008c*/ 	.word	0x00000008
.L_23:


//--------------------- .nv.callgraph             --------------------------
	.section	.nv.callgraph,"",@"SHT_CUDA_CALLGRAPH"
	.align	4
	.sectionentsize	8
	.align		4
        /*0000*/ 	.word	0x00000000
	.align		4
        /*0004*/ 	.word	0xffffffff
	.align		4
        /*0008*/ 	.word	0x00000000
	.align		4
        /*000c*/ 	.word	0xfffffffe
	.align		4
        /*0010*/ 	.word	0x00000000
	.align		4
        /*0014*/ 	.word	0xfffffffd
	.align		4
        /*0018*/ 	.word	0x00000000
	.align		4
        /*001c*/ 	.word	0xfffffffc


//--------------------- .text._Z15matVecMulKernelPfS_S_ii --------------------------
	.section	.text._Z15matVecMulKernelPfS_S_ii,"ax",@progbits
	.align	128
        .global         _Z15matVecMulKernelPfS_S_ii
        .type           _Z15matVecMulKernelPfS_S_ii,@function
        .size           _Z15matVecMulKernelPfS_S_ii,(.L_x_3 - _Z15matVecMulKernelPfS_S_ii)
        .other          _Z15matVecMulKernelPfS_S_ii,@"STO_CUDA_ENTRY STV_DEFAULT"
_Z15matVecMulKernelPfS_S_ii:
.text._Z15matVecMulKernelPfS_S_ii:
[----:B------:R-:W-:Y:S01]  /*0000*/  LDC R1, c[0x0][0x37c] ;  /* 0x0000df00ff017b82 */ /* 0x000fe20000000800 */
[----:B------:R-:W0:Y:S01]  /*0010*/  LDCU UR4, c[0x0][0x39c] ;  /* 0x00007380ff0477ac */ /* 0x000e220008000800 */
[----:B------:R-:W1:Y:S01]  /*0020*/  S2R R5, SR_CTAID.X ;  /* 0x0000000000057919 */ /* 0x000e620000002500 */
[----:B------:R-:W-:Y:S01]  /*0030*/  IMAD.MOV.U32 R7, RZ, RZ, RZ ;  /* 0x000000ffff077224 */ /* 0x000fe200078e00ff */
[----:B------:R-:W2:Y:S01]  /*0040*/  LDCU.64 UR6, c[0x0][0x358] ;  /* 0x00006b00ff0677ac */ /* 0x000ea20008000a00 */
[----:B------:R-:W1:Y:S01]  /*0050*/  S2R R0, SR_TID.X ;  /* 0x0000000000007919 */ /* 0x000e620000002100 */
[----:B0-----:R-:W0:Y:S02]  /*0060*/  I2F.F64 R2, UR4 ;  /* 0x0000000400027d12 */ /* 0x001e240008201c00 */
[----:B0-----:R-:W-:Y:S01]  /*0070*/  DMUL R2, R2, 0.03125 ;  /* 0x3fa0000002027828 */ /* 0x001fe20000000000 */
[----:B-1----:R-:W-:-:S05]  /*0080*/  IMAD R8, R5, 0x20, R0 ;  /* 0x0000002005087824 */ /* 0x002fca00078e0200 */
[----:B------:R-:W0:Y:S02]  /*0090*/  F2I.F64.CEIL R6, R2 ;  /* 0x0000000200067311 */ /* 0x000e240000309100 */
[----:B0-----:R-:W-:-:S13]  /*00a0*/  ISETP.GE.AND P0, PT, R6, 0x1, PT ;  /* 0x000000010600780c */ /* 0x001fda0003f06270 */
[----:B--2---:R-:W-:Y:S05]  /*00b0*/  @!P0 BRA `(.L_x_0) ;  /* 0x0000001000dc8947 */ /* 0x004fea0003800000 */
[----:B------:R-:W0:Y:S01]  /*00c0*/  S2UR UR5, SR_CgaCtaId ;  /* 0x00000000000579c3 */ /* 0x000e220000008800 */
[----:B------:R-:W-:Y:S01]  /*00d0*/  UMOV UR4, 0x400 ;  /* 0x0000040000047882 */ /* 0x000fe20000000000 */
[----:B------:R-:W-:Y:S01]  /*00e0*/  IMAD.MOV.U32 R7, RZ, RZ, RZ ;  /* 0x000000ffff077224 */ /* 0x000fe200078e00ff */
[----:B------:R-:W1:Y:S05]  /*00f0*/  LDCU UR11, c[0x0][0x398] ;  /* 0x00007300ff0b77ac */ /* 0x000e6a0008000800 */
[----:B------:R-:W2:Y:S08]  /*0100*/  LDC R9, c[0x0][0x39c] ;  /* 0x0000e700ff097b82 */ /* 0x000eb00000000800 */
[----:B------:R-:W3:Y:S01]  /*0110*/  LDC.64 R2, c[0x0][0x380] ;  /* 0x0000e000ff027b82 */ /* 0x000ee20000000a00 */
[----:B0-----:R-:W-:-:S06]  /*0120*/  ULEA UR4, UR5, UR4, 0x18 ;  /* 0x0000000405047291 */ /* 0x001fcc000f8ec0ff */
[----:B------:R-:W-:Y:S01]  /*0130*/  LEA R10, R0, UR4, 0x2 ;  /* 0x00000004000a7c11 */ /* 0x000fe2000f8e10ff */
[----:B-1----:R-:W-:-:S06]  /*0140*/  UMOV UR4, URZ ;  /* 0x000000ff00047c82 */ /* 0x002fcc0008000000 */
.L_x_1:
[----:B------:R-:W-:Y:S01]  /*0150*/  USHF.L.U32 UR5, UR4, 0x5, URZ ;  /* 0x0000000504057899 */ /* 0x000fe200080006ff */
[----:B------:R-:W-:-:S05]  /*0160*/  IMAD.MOV.U32 R11, RZ, RZ, RZ ;  /* 0x000000ffff0b7224 */ /* 0x000fca00078e00ff */
[----:B------:R-:W-:-:S05]  /*0170*/  VIADD R4, R0, UR5 ;  /* 0x0000000500047c36 */ /* 0x000fca0008000000 */
[----:B--2---:R-:W-:-:S13]  /*0180*/  ISETP.GE.AND P0, PT, R4, R9, PT ;  /* 0x000000090400720c */ /* 0x004fda0003f06270 */
[----:B------:R-:W0:Y:S02]  /*0190*/  @!P0 LDC.64 R12, c[0x0][0x388] ;  /* 0x0000e200ff0c8b82 */ /* 0x000e240000000a00 */
[----:B0-----:R-:W-:-:S05]  /*01a0*/  @!P0 IMAD.WIDE.U32 R12, R4, 0x4, R12 ;  /* 0x00000004040c8825 */ /* 0x001fca00078e000c */
[----:B------:R-:W2:Y:S01]  /*01b0*/  @!P0 LDG.E R11, desc[UR6][R12.64] ;  /* 0x000000060c0b8981 */ /* 0x000ea2000c1e1900 */
[----:B------:R-:W-:Y:S02]  /*01c0*/  UIADD3 UR8, UPT, UPT, UR5, 0x1, URZ ;  /* 0x0000000105087890 */ /* 0x000fe4000fffe0ff */
[----:B------:R-:W-:Y:S01]  /*01d0*/  ISETP.LE.AND P2, PT, R9, UR5, PT ;  /* 0x0000000509007c0c */ /* 0x000fe2000bf43270 */
[C---:B------:R-:W-:Y:S01]  /*01e0*/  IMAD R5, R8.reuse, R9, UR5 ;  /* 0x0000000508057e24 */ /* 0x040fe2000f8e0209 */
[----:B------:R-:W-:Y:S02]  /*01f0*/  UIADD3 UR9, UPT, UPT, UR5, 0x3, URZ ;  /* 0x0000000305097890 */ /* 0x000fe4000fffe0ff */
[----:B------:R-:W-:Y:S01]  /*0200*/  ISETP.GE.OR P2, PT, R8, UR11, P2 ;  /* 0x0000000b08007c0c */ /* 0x000fe20009746670 */
[----:B---3--:R-:W-:Y:S01]  /*0210*/  IMAD.WIDE R4, R5, 0x4, R2 ;  /* 0x0000000405047825 */ /* 0x008fe200078e0202 */
[----:B------:R-:W-:Y:S01]  /*0220*/  ISETP.LE.AND P0, PT, R9, UR8, PT ;  /* 0x0000000809007c0c */ /* 0x000fe2000bf03270 */
[----:B------:R-:W-:-:S03]  /*0230*/  UIADD3 UR8, UPT, UPT, UR5, 0x2, URZ ;  /* 0x0000000205087890 */ /* 0x000fc6000fffe0ff */
[----:B------:R-:W-:-:S03]  /*0240*/  ISETP.GE.OR P0, PT, R8, UR11, P0 ;  /* 0x0000000b08007c0c */ /* 0x000fc60008706670 */
[C---:B------:R-:W-:Y:S02]  /*0250*/  ISETP.LE.AND P5, PT, R9.reuse, UR8, PT ;  /* 0x0000000809007c0c */ /* 0x040fe4000bfa3270 */
[----:B------:R-:W-:Y:S02]  /*0260*/  ISETP.LE.AND P6, PT, R9, UR9, PT ;  /* 0x0000000909007c0c */ /* 0x000fe4000bfc3270 */
[C---:B------:R-:W-:Y:S02]  /*0270*/  ISETP.GE.OR P5, PT, R8.reuse, UR11, P5 ;  /* 0x0000000b08007c0c */ /* 0x040fe4000afa6670 */
[----:B------:R-:W-:Y:S01]  /*0280*/  ISETP.GE.OR P6, PT, R8, UR11, P6 ;  /* 0x0000000b08007c0c */ /* 0x000fe2000b7c6670 */
[----:B------:R-:W0:Y:S03]  /*0290*/  @!P2 S2R R20, SR_CgaCtaId ;  /* 0x000000000014a919 */ /* 0x000e260000008800 */
[----:B------:R-:W1:Y:S07]  /*02a0*/  @!P0 S2R R22, SR_CgaCtaId ;  /* 0x0000000000168919 */ /* 0x000e6e0000008800 */
[----:B------:R-:W3:Y:S02]  /*02b0*/  @!P5 S2R R24, SR_CgaCtaId ;  /* 0x000000000018d919 */ /* 0x000ee40000008800 */
[----:B------:R-:W4:Y:S01]  /*02c0*/  @!P6 S2R R26, SR_CgaCtaId ;  /* 0x00000000001ae919 */ /* 0x000f220000008800 */
[----:B--2---:R2:W-:Y:S01]  /*02d0*/  STS [R10], R11 ;  /* 0x0000000b0a007388 */ /* 0x0045e20000000800 */
[----:B------:R-:W-:Y:S06]  /*02e0*/  BAR.SYNC.DEFER_BLOCKING 0x0 ;  /* 0x0000000000007b1d */ /* 0x000fec0000010000 */
[----:B------:R-:W5:Y:S04]  /*02f0*/  @!P2 LDG.E R16, desc[UR6][R4.64] ;  /* 0x000000060410a981 */ /* 0x000f68000c1e1900 */
[----:B------:R-:W5:Y:S04]  /*0300*/  @!P0 LDG.E R14, desc[UR6][R4.64+0x4] ;  /* 0x00000406040e8981 */ /* 0x000f68000c1e1900 */
[----:B------:R-:W5:Y:S04]  /*0310*/  @!P5 LDG.E R18, desc[UR6][R4.64+0x8] ;  /* 0x000008060412d981 */ /* 0x000f68000c1e1900 */
[----:B------:R-:W5:Y:S01]  /*0320*/  @!P6 LDG.E R12, desc[UR6][R4.64+0xc] ;  /* 0x00000c06040ce981 */ /* 0x000f62000c1e1900 */
[----:B--2---:R-:W-:Y:S01]  /*0330*/  @!P2 MOV R11, 0x400 ;  /* 0x00000400000ba802 */ /* 0x004fe20000000f00 */
[----:B------:R-:W-:Y:S01]  /*0340*/  UIADD3 UR8, UPT, UPT, UR5, 0x4, URZ ;  /* 0x0000000405087890 */ /* 0x000fe2000fffe0ff */
[----:B------:R-:W-:Y:S01]  /*0350*/  @!P0 MOV R13, 0x400 ;  /* 0x00000400000d8802 */ /* 0x000fe20000000f00 */
[----:B------:R-:W-:Y:S01]  /*0360*/  UIADD3 UR9, UPT, UPT, UR5, 0x5, URZ ;  /* 0x0000000505097890 */ /* 0x000fe2000fffe0ff */
[----:B0-----:R-:W-:-:S02]  /*0370*/  @!P2 LEA R11, R20, R11, 0x18 ;  /* 0x0000000b140ba211 */ /* 0x001fc400078ec0ff */
[----:B-1----:R-:W-:Y:S02]  /*0380*/  @!P0 LEA R13, R22, R13, 0x18 ;  /* 0x0000000d160d8211 */ /* 0x002fe400078ec0ff */
[----:B------:R-:W-:Y:S02]  /*0390*/  @!P5 MOV R15, 0x400 ;  /* 0x00000400000fd802 */ /* 0x000fe40000000f00 */
[----:B------:R-:W5:Y:S01]  /*03a0*/  @!P2 LDS R11, [R11] ;  /* 0x000000000b0ba984 */ /* 0x000f620000000800 */
[----:B------:R-:W-:Y:S02]  /*03b0*/  @!P6 MOV R17, 0x400 ;  /* 0x000004000011e802 */ /* 0x000fe40000000f00 */
[----:B---3--:R-:W-:Y:S01]  /*03c0*/  @!P5 LEA R15, R24, R15, 0x18 ;  /* 0x0000000f180fd211 */ /* 0x008fe200078ec0ff */
[----:B------:R-:W0:Y:S01]  /*03d0*/  @!P0 LDS R13, [R13+0x4] ;  /* 0x000004000d0d8984 */ /* 0x000e220000000800 */
[----:B----4-:R-:W-:Y:S02]  /*03e0*/  @!P6 LEA R17, R26, R17, 0x18 ;  /* 0x000000111a11e211 */ /* 0x010fe400078ec0ff */
[C---:B------:R-:W-:Y:S01]  /*03f0*/  ISETP.LE.AND P1, PT, R9.reuse, UR8, PT ;  /* 0x0000000809007c0c */ /* 0x040fe2000bf23270 */
[----:B------:R-:W-:Y:S01]  /*0400*/  UIADD3 UR8, UPT, UPT, UR5, 0x6, URZ ;  /* 0x0000000605087890 */ /* 0x000fe2000fffe0ff */
[----:B------:R-:W1:Y:S01]  /*0410*/  @!P5 LDS R15, [R15+0x8] ;  /* 0x000008000f0fd984 */ /* 0x000e620000000800 */
[C---:B------:R-:W-:Y:S01]  /*0420*/  ISETP.LE.AND P4, PT, R9.reuse, UR9, PT ;  /* 0x0000000909007c0c */ /* 0x040fe2000bf83270 */
[----:B------:R-:W-:Y:S01]  /*0430*/  UIADD3 UR9, UPT, UPT, UR5, 0x7, URZ ;  /* 0x0000000705097890 */ /* 0x000fe2000fffe0ff */
[C---:B------:R-:W-:Y:S01]  /*0440*/  ISETP.GE.OR P1, PT, R8.reuse, UR11, P1 ;  /* 0x0000000b08007c0c */ /* 0x040fe20008f26670 */
[----:B------:R-:W2:Y:S01]  /*0450*/  @!P6 LDS R17, [R17+0xc] ;  /* 0x00000c001111e984 */ /* 0x000ea20000000800 */
[----:B------:R-:W-:Y:S01]  /*0460*/  ISETP.LE.AND P3, PT, R9, UR8, PT ;  /* 0x0000000809007c0c */ /* 0x000fe2000bf63270 */
[----:B------:R-:W-:Y:S01]  /*0470*/  UIADD3 UR8, UPT, UPT, UR5, 0x8, URZ ;  /* 0x0000000805087890 */ /* 0x000fe2000fffe0ff */
[----:B------:R-:W-:-:S02]  /*0480*/  ISETP.GE.OR P4, PT, R8, UR11, P4 ;  /* 0x0000000b08007c0c */ /* 0x000fc4000a786670 */
[----:B------:R-:W-:-:S13]  /*0490*/  ISETP.GE.OR P3, PT, R8, UR11, P3 ;  /* 0x0000000b08007c0c */ /* 0x000fda0009f66670 */
[----:B------:R-:W3:Y:S01]  /*04a0*/  @!P3 LDG.E R20, desc[UR6][R4.64+0x18] ;  /* 0x000018060414b981 */ /* 0x000ee2000c1e1900 */
[----:B------:R-:W4:Y:S01]  /*04b0*/  @!P1 S2R R26, SR_CgaCtaId ;  /* 0x00000000001a9919 */ /* 0x000f220000008800 */
[----:B------:R-:W4:Y:S01]  /*04c0*/  @!P4 S2R R28, SR_CgaCtaId ;  /* 0x00000000001cc919 */ /* 0x000f220000008800 */
[----:B-----5:R-:W-:Y:S01]  /*04d0*/  @!P2 FFMA R7, R16, R11, R7 ;  /* 0x0000000b1007a223 */ /* 0x020fe20000000007 */
[C---:B------:R-:W-:Y:S01]  /*04e0*/  ISETP.LE.AND P2, PT, R9.reuse, UR9, PT ;  /* 0x0000000909007c0c */ /* 0x040fe2000bf43270 */
[----:B------:R-:W-:Y:S01]  /*04f0*/  UIADD3 UR9, UPT, UPT, UR5, 0x9, URZ ;  /* 0x0000000905097890 */ /* 0x000fe2000fffe0ff */
[----:B------:R-:W5:Y:S01]  /*0500*/  @!P4 LDG.E R16, desc[UR6][R4.64+0x14] ;  /* 0x000014060410c981 */ /* 0x000f62000c1e1900 */
[----:B0-----:R-:W-:Y:S01]  /*0510*/  @!P0 FFMA R7, R14, R13, R7 ;  /* 0x0000000d0e078223 */ /* 0x001fe20000000007 */
[C---:B------:R-:W-:Y:S02]  /*0520*/  ISETP.LE.AND P0, PT, R9.reuse, UR8, PT ;  /* 0x0000000809007c0c */ /* 0x040fe4000bf03270 */
[C---:B------:R-:W-:Y:S01]  /*0530*/  ISETP.GE.OR P2, PT, R8.reuse, UR11, P2 ;  /* 0x0000000b08007c0c */ /* 0x040fe20009746670 */
[----:B------:R-:W3:Y:S01]  /*0540*/  @!P1 LDG.E R14, desc[UR6][R4.64+0x10] ;  /* 0x00001006040e9981 */ /* 0x000ee2000c1e1900 */
[----:B------:R-:W-:Y:S01]  /*0550*/  ISETP.GE.OR P0, PT, R8, UR11, P0 ;  /* 0x0000000b08007c0c */ /* 0x000fe20008706670 */
[----:B------:R-:W-:Y:S01]  /*0560*/  UIADD3 UR8, UPT, UPT, UR5, 0xa, URZ ;  /* 0x0000000a05087890 */ /* 0x000fe2000fffe0ff */
[----:B-1----:R-:W-:Y:S01]  /*0570*/  @!P5 FFMA R7, R18, R15, R7 ;  /* 0x0000000f1207d223 */ /* 0x002fe20000000007 */
[----:B------:R-:W-:-:S03]  /*0580*/  ISETP.LE.AND P5, PT, R9, UR9, PT ;  /* 0x0000000909007c0c */ /* 0x000fc6000bfa3270 */
[----:B--2---:R-:W-:Y:S01]  /*0590*/  @!P6 FFMA R7, R12, R17, R7 ;  /* 0x000000110c07e223 */ /* 0x004fe20000000007 */
[----:B------:R-:W-:Y:S02]  /*05a0*/  ISETP.LE.AND P6, PT, R9, UR8, PT ;  /* 0x0000000809007c0c */ /* 0x000fe4000bfc3270 */
[C---:B------:R-:W-:Y:S02]  /*05b0*/  ISETP.GE.OR P5, PT, R8.reuse, UR11, P5 ;  /* 0x0000000b08007c0c */ /* 0x040fe4000afa6670 */
[----:B------:R-:W2:Y:S01]  /*05c0*/  @!P2 LDG.E R24, desc[UR6][R4.64+0x1c] ;  /* 0x00001c060418a981 */ /* 0x000ea2000c1e1900 */
[----:B------:R-:W-:-:S03]  /*05d0*/  ISETP.GE.OR P6, PT, R8, UR11, P6 ;  /* 0x0000000b08007c0c */ /* 0x000fc6000b7c6670 */
[----:B------:R-:W2:Y:S07]  /*05e0*/  @!P0 LDG.E R22, desc[UR6][R4.64+0x20] ;  /* 0x0000200604168981 */ /* 0x000eae000c1e1900 */
[----:B------:R-:W2:Y:S04]  /*05f0*/  @!P5 LDG.E R18, desc[UR6][R4.64+0x24] ;  /* 0x000024060412d981 */ /* 0x000ea8000c1e1900 */
[----:B------:R-:W2:Y:S01]  /*0600*/  @!P6 LDG.E R12, desc[UR6][R4.64+0x28] ;  /* 0x00002806040ce981 */ /* 0x000ea2000c1e1900 */
[----:B------:R-:W0:Y:S01]  /*0610*/  @!P3 S2R R21, SR_CgaCtaId ;  /* 0x000000000015b919 */ /* 0x000e220000008800 */
[----:B------:R-:W1:Y:S01]  /*0620*/  @!P2 S2R R17, SR_CgaCtaId ;  /* 0x000000000011a919 */ /* 0x000e620000008800 */
[----:B------:R-:W1:Y:S01]  /*0630*/  @!P0 S2R R15, SR_CgaCtaId ;  /* 0x00000000000f8919 */ /* 0x000e620000008800 */
[----:B------:R-:W1:Y:S01]  /*0640*/  @!P5 S2R R13, SR_CgaCtaId ;  /* 0x00000000000dd919 */ /* 0x000e620000008800 */
[----:B------:R-:W-:Y:S01]  /*0650*/  @!P1 MOV R19, 0x400 ;  /* 0x0000040000139802 */ /* 0x000fe20000000f00 */
[----:B------:R-:W1:Y:S03]  /*0660*/  @!P6 S2R R11, SR_CgaCtaId ;  /* 0x00000000000be919 */ /* 0x000e660000008800 */
[----:B----4-:R-:W-:-:S02]  /*0670*/  @!P1 LEA R19, R26, R19, 0x18 ;  /* 0x000000131a139211 */ /* 0x010fc400078ec0ff */
[----:B------:R-:W-:Y:S02]  /*0680*/  @!P4 MOV R23, 0x400 ;  /* 0x000004000017c802 */ /* 0x000fe40000000f00 */
[----:B------:R-:W-:Y:S02]  /*0690*/  @!P3 MOV R26, 0x400 ;  /* 0x00000400001ab802 */ /* 0x000fe40000000f00 */
[----:B------:R-:W-:Y:S01]  /*06a0*/  @!P4 LEA R28, R28, R23, 0x18 ;  /* 0x000000171c1cc211 */ /* 0x000fe200078ec0ff */
[----:B------:R-:W3:Y:S01]  /*06b0*/  @!P1 LDS R19, [R19+0x10] ;  /* 0x0000100013139984 */ /* 0x000ee20000000800 */
[----:B------:R-:W-:Y:S02]  /*06c0*/  @!P2 MOV R23, 0x400 ;  /* 0x000004000017a802 */ /* 0x000fe40000000f00 */
[----:B0-----:R-:W-:Y:S02]  /*06d0*/  @!P3 LEA R26, R21, R26, 0x18 ;  /* 0x0000001a151ab211 */ /* 0x001fe400078ec0ff */
[----:B------:R-:W5:Y:S01]  /*06e0*/  @!P4 LDS R21, [R28+0x14] ;  /* 0x000014001c15c984 */ /* 0x000f620000000800 */
[----:B-1----:R-:W-:-:S02]  /*06f0*/  @!P2 LEA R25, R17, R23, 0x18 ;  /* 0x000000171119a211 */ /* 0x002fc400078ec0ff */
[----:B------:R-:W-:Y:S01]  /*0700*/  @!P0 MOV R23, 0x400 ;  /* 0x0000040000178802 */ /* 0x000fe20000000f00 */
[----:B------:R-:W0:Y:S03]  /*0710*/  @!P3 LDS R17, [R26+0x18] ;  /* 0x000018001a11b984 */ /* 0x000e260000000800 */
[----:B------:R-:W-:Y:S02]  /*0720*/  @!P0 LEA R23, R15, R23, 0x18 ;  /* 0x000000170f178211 */ /* 0x000fe400078ec0ff */
[----:B------:R-:W2:Y:S01]  /*0730*/  @!P2 LDS R15, [R25+0x1c] ;  /* 0x00001c00190fa984 */ /* 0x000ea20000000800 */
[----:B------:R-:W-:-:S03]  /*0740*/  @!P5 MOV R27, 0x400 ;  /* 0x00000400001bd802 */ /* 0x000fc60000000f00 */
[----:B------:R-:W1:Y:S01]  /*0750*/  @!P0 LDS R23, [R23+0x20] ;  /* 0x0000200017178984 */ /* 0x000e620000000800 */
[----:B------:R-:W-:Y:S02]  /*0760*/  @!P5 LEA R27, R13, R27, 0x18 ;  /* 0x0000001b0d1bd211 */ /* 0x000fe400078ec0ff */
[----:B------:R-:W-:-:S04]  /*0770*/  @!P6 MOV R13, 0x400 ;  /* 0x00000400000de802 */ /* 0x000fc80000000f00 */
[----:B------:R-:W-:Y:S02]  /*0780*/  @!P6 LEA R13, R11, R13, 0x18 ;  /* 0x0000000d0b0de211 */ /* 0x000fe400078ec0ff */
[----:B------:R-:W4:Y:S04]  /*0790*/  @!P5 LDS R11, [R27+0x24] ;  /* 0x000024001b0bd984 */ /* 0x000f280000000800 */
[----:B------:R-:W4:Y:S01]  /*07a0*/  @!P6 LDS R13, [R13+0x28] ;  /* 0x000028000d0de984 */ /* 0x000f220000000800 */
[----:B------:R-:W-:Y:S02]  /*07b0*/  UIADD3 UR8, UPT, UPT, UR5, 0xb, URZ ;  /* 0x0000000b05087890 */ /* 0x000fe4000fffe0ff */
[----:B------:R-:W-:Y:S02]  /*07c0*/  UIADD3 UR9, UPT, UPT, UR5, 0xc, URZ ;  /* 0x0000000c05097890 */ /* 0x000fe4000fffe0ff */
[----:B------:R-:W-:Y:S01]  /*07d0*/  UIADD3 UR10, UPT, UPT, UR5, 0xe, URZ ;  /* 0x0000000e050a7890 */ /* 0x000fe2000fffe0ff */
[----:B---3--:R-:W-:Y:S01]  /*07e0*/  @!P1 FFMA R7, R14, R19, R7 ;  /* 0x000000130e079223 */ /* 0x008fe20000000007 */
[----:B------:R-:W-:Y:S01]  /*07f0*/  ISETP.LE.AND P1, PT, R9, UR8, PT ;  /* 0x0000000809007c0c */ /* 0x000fe2000bf23270 */
[----:B------:R-:W-:-:S02]  /*0800*/  UIADD3 UR8, UPT, UPT, UR5, 0xd, URZ ;  /* 0x0000000d05087890 */ /* 0x000fc4000fffe0ff */
[----:B-----5:R-:W-:Y:S01]  /*0810*/  @!P4 FFMA R7, R16, R21, R7 ;  /* 0x000000151007c223 */ /* 0x020fe20000000007 */
[----:B------:R-:W-:Y:S02]  /*0820*/  ISETP.GE.OR P1, PT, R8, UR11, P1 ;  /* 0x0000000b08007c0c */ /* 0x000fe40008f26670 */
[C---:B------:R-:W-:Y:S01]  /*0830*/  ISETP.LE.AND P4, PT, R9.reuse, UR9, PT ;  /* 0x0000000909007c0c */ /* 0x040fe2000bf83270 */
[----:B0-----:R-:W-:Y:S01]  /*0840*/  @!P3 FFMA R7, R20, R17, R7 ;  /* 0x000000111407b223 */ /* 0x001fe20000000007 */
[C---:B------:R-:W-:Y:S02]  /*0850*/  ISETP.LE.AND P3, PT, R9.reuse, UR8, PT ;  /* 0x0000000809007c0c */ /* 0x040fe4000bf63270 */
[----:B------:R-:W-:Y:S01]  /*0860*/  ISETP.GE.OR P4, PT, R8, UR11, P4 ;  /* 0x0000000b08007c0c */ /* 0x000fe2000a786670 */
[----:B------:R-:W-:Y:S01]  /*0870*/  UIADD3 UR9, UPT, UPT, UR5, 0xf, URZ ;  /* 0x0000000f05097890 */ /* 0x000fe2000fffe0ff */
[----:B--2---:R-:W-:Y:S01]  /*0880*/  @!P2 FFMA R7, R24, R15, R7 ;  /* 0x0000000f1807a223 */ /* 0x004fe20000000007 */
[----:B------:R-:W-:-:S02]  /*0890*/  ISETP.LE.AND P2, PT, R9, UR10, PT ;  /* 0x0000000a09007c0c */ /* 0x000fc4000bf43270 */
[----:B------:R-:W-:Y:S01]  /*08a0*/  ISETP.GE.OR P3, PT, R8, UR11, P3 ;  /* 0x0000000b08007c0c */ /* 0x000fe20009f66670 */
[----:B-1----:R-:W-:Y:S01]  /*08b0*/  @!P0 FFMA R7, R22, R23, R7 ;  /* 0x0000001716078223 */ /* 0x002fe20000000007 */
[C---:B------:R-:W-:Y:S01]  /*08c0*/  ISETP.LE.AND P0, PT, R9.reuse, UR9, PT ;  /* 0x0000000909007c0c */ /* 0x040fe2000bf03270 */
[----:B------:R-:W2:Y:S01]  /*08d0*/  @!P1 LDG.E R16, desc[UR6][R4.64+0x2c] ;  /* 0x00002c0604109981 */ /* 0x000ea2000c1e1900 */
[C---:B------:R-:W-:Y:S01]  /*08e0*/  ISETP.GE.OR P2, PT, R8.reuse, UR11, P2 ;  /* 0x0000000b08007c0c */ /* 0x040fe20009746670 */
[----:B------:R-:W-:Y:S01]  /*08f0*/  UIADD3 UR8, UPT, UPT, UR5, 0x10, URZ ;  /* 0x0000001005087890 */ /* 0x000fe2000fffe0ff */
[----:B------:R-:W-:Y:S01]  /*0900*/  ISETP.GE.OR P0, PT, R8, UR11, P0 ;  /* 0x0000000b08007c0c */ /* 0x000fe20008706670 */
[----:B------:R-:W-:Y:S01]  /*0910*/  UIADD3 UR9, UPT, UPT, UR5, 0x11, URZ ;  /* 0x0000001105097890 */ /* 0x000fe2000fffe0ff */
[----:B------:R-:W3:Y:S01]  /*0920*/  @!P4 LDG.E R14, desc[UR6][R4.64+0x30] ;  /* 0x00003006040ec981 */ /* 0x000ee2000c1e1900 */
[----:B----4-:R-:W-:Y:S02]  /*0930*/  @!P5 FFMA R7, R18, R11, R7 ;  /* 0x0000000b1207d223 */ /* 0x010fe40000000007 */
[----:B------:R-:W-:-:S02]  /*0940*/  ISETP.LE.AND P5, PT, R9, UR8, PT ;  /* 0x0000000809007c0c */ /* 0x000fc4000bfa3270 */
[----:B------:R-:W4:Y:S01]  /*0950*/  @!P3 LDG.E R18, desc[UR6][R4.64+0x34] ;  /* 0x000034060412b981 */ /* 0x000f22000c1e1900 */
[----:B------:R-:W-:Y:S01]  /*0960*/  @!P6 FFMA R7, R12, R13, R7 ;  /* 0x0000000d0c07e223 */ /* 0x000fe20000000007 */
[----:B------:R-:W-:Y:S02]  /*0970*/  ISETP.LE.AND P6, PT, R9, UR9, PT ;  /* 0x0000000909007c0c */ /* 0x000fe4000bfc3270 */
[C---:B------:R-:W-:Y:S01]  /*0980*/  ISETP.GE.OR P5, PT, R8.reuse, UR11, P5 ;  /* 0x0000000b08007c0c */ /* 0x040fe2000afa6670 */
[----:B------:R-:W5:Y:S01]  /*0990*/  @!P2 LDG.E R24, desc[UR6][R4.64+0x38] ;  /* 0x000038060418a981 */ /* 0x000f62000c1e1900 */
[----:B------:R-:W-:-:S03]  /*09a0*/  ISETP.GE.OR P6, PT, R8, UR11, P6 ;  /* 0x0000000b08007c0c */ /* 0x000fc6000b7c6670 */
[----:B------:R-:W5:Y:S08]  /*09b0*/  @!P0 LDG.E R22, desc[UR6][R4.64+0x3c] ;  /* 0x00003c0604168981 */ /* 0x000f70000c1e1900 */
[----:B------:R-:W5:Y:S04]  /*09c0*/  @!P5 LDG.E R20, desc[UR6][R4.64+0x40] ;  /* 0x000040060414d981 */ /* 0x000f68000c1e1900 */
[----:B------:R-:W5:Y:S01]  /*09d0*/  @!P6 LDG.E R12, desc[UR6][R4.64+0x44] ;  /* 0x00004406040ce981 */ /* 0x000f62000c1e1900 */
[----:B------:R-:W0:Y:S01]  /*09e0*/  @!P1 S2R R26, SR_CgaCtaId ;  /* 0x00000000001a9919 */ /* 0x000e220000008800 */
[----:B------:R-:W1:Y:S01]  /*09f0*/  @!P4 S2R R28, SR_CgaCtaId ;  /* 0x00000000001cc919 */ /* 0x000e620000008800 */
[----:B------:R-:W1:Y:S01]  /*0a00*/  @!P3 S2R R21, SR_CgaCtaId ;  /* 0x000000000015b919 */ /* 0x000e620000008800 */
[----:B------:R-:W1:Y:S01]  /*0a10*/  @!P2 S2R R17, SR_CgaCtaId ;  /* 0x000000000011a919 */ /* 0x000e620000008800 */
[----:B------:R-:W1:Y:S01]  /*0a20*/  @!P0 S2R R13, SR_CgaCtaId ;  /* 0x00000000000d8919 */ /* 0x000e620000008800 */
[----:B------:R-:W-:Y:S01]  /*0a30*/  @!P1 MOV R15, 0x400 ;  /* 0x00000400000f9802 */ /* 0x000fe20000000f00 */
[----:B------:R-:W1:Y:S01]  /*0a40*/  @!P5 S2R R11, SR_CgaCtaId ;  /* 0x00000000000bd919 */ /* 0x000e620000008800 */
[----:B------:R-:W-:-:S02]  /*0a50*/  @!P4 MOV R23, 0x400 ;  /* 0x000004000017c802 */ /* 0x000fc40000000f00 */
[----:B0-----:R-:W-:Y:S02]  /*0a60*/  @!P1 LEA R19, R26, R15, 0x18 ;  /* 0x0000000f1a139211 */ /* 0x001fe400078ec0ff */
[----:B------:R-:W0:Y:S01]  /*0a70*/  @!P6 S2R R15, SR_CgaCtaId ;  /* 0x00000000000fe919 */ /* 0x000e220000008800 */
[----:B------:R-:W-:Y:S02]  /*0a80*/  @!P3 MOV R26, 0x400 ;  /* 0x00000400001ab802 */ /* 0x000fe40000000f00 */
[----:B-1----:R-:W-:Y:S01]  /*0a90*/  @!P4 LEA R28, R28, R23, 0x18 ;  /* 0x000000171c1cc211 */ /* 0x002fe200078ec0ff */
[----:B------:R-:W2:Y:S01]  /*0aa0*/  @!P1 LDS R19, [R19+0x2c] ;  /* 0x00002c0013139984 */ /* 0x000ea20000000800 */
[----:B------:R-:W-:Y:S02]  /*0ab0*/  @!P2 MOV R23, 0x400 ;  /* 0x000004000017a802 */ /* 0x000fe40000000f00 */
[----:B------:R-:W-:Y:S02]  /*0ac0*/  @!P3 LEA R26, R21, R26, 0x18 ;  /* 0x0000001a151ab211 */ /* 0x000fe400078ec0ff */
[----:B------:R-:W3:Y:S01]  /*0ad0*/  @!P4 LDS R21, [R28+0x30] ;  /* 0x000030001c15c984 */ /* 0x000ee20000000800 */
[----:B------:R-:W-:-:S02]  /*0ae0*/  @!P2 LEA R25, R17, R23, 0x18 ;  /* 0x000000171119a211 */ /* 0x000fc400078ec0ff */
[----:B------:R-:W-:Y:S01]  /*0af0*/  @!P0 MOV R23, 0x400 ;  /* 0x0000040000178802 */ /* 0x000fe20000000f00 */
[----:B------:R-:W4:Y:S03]  /*0b00*/  @!P3 LDS R17, [R26+0x34] ;  /* 0x000034001a11b984 */ /* 0x000f260000000800 */
[----:B------:R-:W-:Y:S02]  /*0b10*/  @!P0 LEA R23, R13, R23, 0x18 ;  /* 0x000000170d178211 */ /* 0x000fe400078ec0ff */
[----:B------:R-:W5:Y:S01]  /*0b20*/  @!P2 LDS R13, [R25+0x38] ;  /* 0x00003800190da984 */ /* 0x000f620000000800 */
[----:B------:R-:W-:-:S03]  /*0b30*/  @!P5 MOV R27, 0x400 ;  /* 0x00000400001bd802 */ /* 0x000fc60000000f00 */
[----:B------:R-:W1:Y:S01]  /*0b40*/  @!P0 LDS R23, [R23+0x3c] ;  /* 0x00003c0017178984 */ /* 0x000e620000000800 */
[----:B------:R-:W-:Y:S02]  /*0b50*/  @!P5 LEA R11, R11, R27, 0x18 ;  /* 0x0000001b0b0bd211 */ /* 0x000fe400078ec0ff */
[----:B------:R-:W-:-:S04]  /*0b60*/  @!P6 MOV R27, 0x400 ;  /* 0x00000400001be802 */ /* 0x000fc80000000f00 */
[----:B------:R-:W1:Y:S01]  /*0b70*/  @!P5 LDS R11, [R11+0x40] ;  /* 0x000040000b0bd984 */ /* 0x000e620000000800 */
[----:B0-----:R-:W-:-:S06]  /*0b80*/  @!P6 LEA R15, R15, R27, 0x18 ;  /* 0x0000001b0f0fe211 */ /* 0x001fcc00078ec0ff */
[----:B------:R-:W0:Y:S01]  /*0b90*/  @!P6 LDS R15, [R15+0x44] ;  /* 0x000044000f0fe984 */ /* 0x000e220000000800 */
[----:B------:R-:W-:Y:S02]  /*0ba0*/  UIADD3 UR8, UPT, UPT, UR5, 0x12, URZ ;  /* 0x0000001205087890 */ /* 0x000fe4000fffe0ff */
[----:B------:R-:W-:Y:S02]  /*0bb0*/  UIADD3 UR9, UPT, UPT, UR5, 0x13, URZ ;  /* 0x0000001305097890 */ /* 0x000fe4000fffe0ff */
[----:B------:R-:W-:Y:S01]  /*0bc0*/  UIADD3 UR10, UPT, UPT, UR5, 0x15, URZ ;  /* 0x00000015050a7890 */ /* 0x000fe2000fffe0ff */
[----:B--2---:R-:W-:Y:S01]  /*0bd0*/  @!P1 FFMA R7, R16, R19, R7 ;  /* 0x0000001310079223 */ /* 0x004fe20000000007 */
[----:B------:R-:W-:Y:S01]  /*0be0*/  ISETP.LE.AND P1, PT, R9, UR8, PT ;  /* 0x0000000809007c0c */ /* 0x000fe2000bf23270 */
[----:B------:R-:W-:Y:S02]  /*0bf0*/  UIADD3 UR8, UPT, UPT, UR5, 0x14, URZ ;  /* 0x0000001405087890 */ /* 0x000fe4000fffe0ff */
[----:B---3--:R-:W-:Y:S01]  /*0c00*/  @!P4 FFMA R7, R14, R21, R7 ;  /* 0x000000150e07c223 */ /* 0x008fe20000000007 */
[----:B------:R-:W-:-:S03]  /*0c10*/  ISETP.GE.OR P1, PT, R8, UR11, P1 ;  /* 0x0000000b08007c0c */ /* 0x000fc60008f26670 */
[----:B----4-:R-:W-:Y:S01]  /*0c20*/  @!P3 FFMA R7, R18, R17, R7 ;  /* 0x000000111207b223 */ /* 0x010fe20000000007 */
[C---:B------:R-:W-:Y:S02]  /*0c30*/  ISETP.LE.AND P3, PT, R9.reuse, UR9, PT ;  /* 0x0000000909007c0c */ /* 0x040fe4000bf63270 */
[C---:B------:R-:W-:Y:S01]  /*0c40*/  ISETP.LE.AND P4, PT, R9.reuse, UR8, PT ;  /* 0x0000000809007c0c */ /* 0x040fe2000bf83270 */
[----:B-----5:R-:W-:Y:S01]  /*0c50*/  @!P2 FFMA R7, R24, R13, R7 ;  /* 0x0000000d1807a223 */ /* 0x020fe20000000007 */
[----:B------:R-:W-:Y:S01]  /*0c60*/  ISETP.GE.OR P2, PT, R8, UR11, P3 ;  /* 0x0000000b08007c0c */ /* 0x000fe20009f46670 */
[----:B------:R-:W-:Y:S01]  /*0c70*/  UIADD3 UR9, UPT, UPT, UR5, 0x16, URZ ;  /* 0x0000001605097890 */ /* 0x000fe2000fffe0ff */
[C---:B------:R-:W-:Y:S01]  /*0c80*/  ISETP.LE.AND P3, PT, R9.reuse, UR10, PT ;  /* 0x0000000a09007c0c */ /* 0x040fe2000bf63270 */
[----:B-1----:R-:W-:Y:S01]  /*0c90*/  @!P0 FFMA R7, R22, R23, R7 ;  /* 0x0000001716078223 */ /* 0x002fe20000000007 */
[C---:B------:R-:W-:Y:S01]  /*0ca0*/  ISETP.GE.OR P0, PT, R8.reuse, UR11, P4 ;  /* 0x0000000b08007c0c */ /* 0x040fe2000a706670 */
[----:B------:R-:W-:Y:S01]  /*0cb0*/  UIADD3 UR8, UPT, UPT, UR5, 0x17, URZ ;  /* 0x0000001705087890 */ /* 0x000fe2000fffe0ff */
[----:B------:R-:W-:Y:S01]  /*0cc0*/  ISETP.GE.OR P3, PT, R8, UR11, P3 ;  /* 0x0000000b08007c0c */ /* 0x000fe20009f66670 */
[----:B------:R-:W2:Y:S01]  /*0cd0*/  @!P1 LDG.E R14, desc[UR6][R4.64+0x48] ;  /* 0x00004806040e9981 */ /* 0x000ea2000c1e1900 */
[C---:B------:R-:W-:Y:S01]  /*0ce0*/  ISETP.LE.AND P4, PT, R9.reuse, UR9, PT ;  /* 0x0000000909007c0c */ /* 0x040fe2000bf83270 */
[----:B------:R-:W-:Y:S01]  /*0cf0*/  UIADD3 UR9, UPT, UPT, UR5, 0x18, URZ ;  /* 0x0000001805097890 */ /* 0x000fe2000fffe0ff */
[----:B------:R-:W-:Y:S01]  /*0d00*/  @!P5 FFMA R7, R20, R11, R7 ;  /* 0x0000000b1407d223 */ /* 0x000fe20000000007 */
[----:B------:R-:W-:-:S02]  /*0d10*/  ISETP.LE.AND P5, PT, R9, UR8, PT ;  /* 0x0000000809007c0c */ /* 0x000fc4000bfa3270 */
[----:B------:R-:W3:Y:S01]  /*0d20*/  @!P2 LDG.E R16, desc[UR6][R4.64+0x4c] ;  /* 0x00004c060410a981 */ /* 0x000ee2000c1e1900 */
[----:B------:R-:W-:Y:S01]  /*0d30*/  ISETP.GE.OR P4, PT, R8, UR11, P4 ;  /* 0x0000000b08007c0c */ /* 0x000fe2000a786670 */
[----:B0-----:R-:W-:Y:S01]  /*0d40*/  @!P6 FFMA R7, R12, R15, R7 ;  /* 0x0000000f0c07e223 */ /* 0x001fe20000000007 */
[----:B------:R-:W-:Y:S01]  /*0d50*/  ISETP.LE.AND P6, PT, R9, UR9, PT ;  /* 0x0000000909007c0c */ /* 0x000fe2000bfc3270 */
[----:B------:R-:W4:Y:S01]  /*0d60*/  @!P0 LDG.E R24, desc[UR6][R4.64+0x50] ;  /* 0x0000500604188981 */ /* 0x000f22000c1e1900 */
[C---:B------:R-:W-:Y:S02]  /*0d70*/  ISETP.GE.OR P5, PT, R8.reuse, UR11, P5 ;  /* 0x0000000b08007c0c */ /* 0x040fe4000afa6670 */
[----:B------:R-:W-:Y:S01]  /*0d80*/  ISETP.GE.OR P6, PT, R8, UR11, P6 ;  /* 0x0000000b08007c0c */ /* 0x000fe2000b7c6670 */
[----:B------:R-:W5:Y:S06]  /*0d90*/  @!P3 LDG.E R22, desc[UR6][R4.64+0x54] ;  /* 0x000054060416b981 */ /* 0x000f6c000c1e1900 */
[----:B------:R-:W5:Y:S04]  /*0da0*/  @!P4 LDG.E R20, desc[UR6][R4.64+0x58] ;  /* 0x000058060414c981 */ /* 0x000f68000c1e1900 */
[----:B------:R-:W5:Y:S04]  /*0db0*/  @!P5 LDG.E R18, desc[UR6][R4.64+0x5c] ;  /* 0x00005c060412d981 */ /* 0x000f68000c1e1900 */
[----:B------:R-:W5:Y:S01]  /*0dc0*/  @!P6 LDG.E R12, desc[UR6][R4.64+0x60] ;  /* 0x00006006040ce981 */ /* 0x000f62000c1e1900 */
[----:B------:R-:W0:Y:S01]  /*0dd0*/  @!P1 S2R R26, SR_CgaCtaId ;  /* 0x00000000001a9919 */ /* 0x000e220000008800 */
[----:B------:R-:W1:Y:S01]  /*0de0*/  @!P2 S2R R28, SR_CgaCtaId ;  /* 0x00000000001ca919 */ /* 0x000e620000008800 */
[----:B------:R-:W1:Y:S01]  /*0df0*/  @!P0 S2R R21, SR_CgaCtaId ;  /* 0x0000000000158919 */ /* 0x000e620000008800 */
[----:B------:R-:W1:Y:S01]  /*0e00*/  @!P3 S2R R19, SR_CgaCtaId ;  /* 0x000000000013b919 */ /* 0x000e620000008800 */
[----:B------:R-:W1:Y:S01]  /*0e10*/  @!P4 S2R R15, SR_CgaCtaId ;  /* 0x00000000000fc919 */ /* 0x000e620000008800 */
[----:B------:R-:W1:Y:S01]  /*0e20*/  @!P5 S2R R13, SR_CgaCtaId ;  /* 0x00000000000dd919 */ /* 0x000e620000008800 */
[----:B------:R-:W1:Y:S01]  /*0e30*/  @!P6 S2R R11, SR_CgaCtaId ;  /* 0x00000000000be919 */ /* 0x000e620000008800 */
[----:B------:R-:W-:-:S02]  /*0e40*/  @!P1 MOV R17, 0x400 ;  /* 0x0000040000119802 */ /* 0x000fc40000000f00 */
[----:B------:R-:W-:Y:S02]  /*0e50*/  @!P2 MOV R23, 0x400 ;  /* 0x000004000017a802 */ /* 0x000fe40000000f00 */
[----:B0-----:R-:W-:Y:S02]  /*0e60*/  @!P1 LEA R17, R26, R17, 0x18 ;  /* 0x000000111a119211 */ /* 0x001fe400078ec0ff */
[----:B------:R-:W-:Y:S02]  /*0e70*/  @!P0 MOV R26, 0x400 ;  /* 0x00000400001a8802 */ /* 0x000fe40000000f00 */
[----:B-1----:R-:W-:Y:S02]  /*0e80*/  @!P2 LEA R28, R28, R23, 0x18 ;  /* 0x000000171c1ca211 */ /* 0x002fe400078ec0ff */
[----:B------:R-:W-:Y:S01]  /*0e90*/  @!P3 MOV R23, 0x400 ;  /* 0x000004000017b802 */ /* 0x000fe20000000f00 */
[----:B------:R-:W2:Y:S01]  /*0ea0*/  @!P1 LDS R17, [R17+0x48] ;  /* 0x0000480011119984 */ /* 0x000ea20000000800 */
[----:B------:R-:W-:-:S02]  /*0eb0*/  @!P0 LEA R21, R21, R26, 0x18 ;  /* 0x0000001a15158211 */ /* 0x000fc400078ec0ff */
[----:B------:R-:W-:Y:S02]  /*0ec0*/  @!P3 LEA R25, R19, R23, 0x18 ;  /* 0x000000171319b211 */ /* 0x000fe400078ec0ff */
[----:B------:R-:W3:Y:S01]  /*0ed0*/  @!P2 LDS R19, [R28+0x4c] ;  /* 0x00004c001c13a984 */ /* 0x000ee20000000800 */
[----:B------:R-:W-:-:S03]  /*0ee0*/  @!P4 MOV R26, 0x400 ;  /* 0x00000400001ac802 */ /* 0x000fc60000000f00 */
[----:B------:R-:W4:Y:S01]  /*0ef0*/  @!P0 LDS R21, [R21+0x50] ;  /* 0x0000500015158984 */ /* 0x000f220000000800 */
[----:B------:R-:W-:Y:S02]  /*0f00*/  @!P5 MOV R23, 0x400 ;  /* 0x000004000017d802 */ /* 0x000fe40000000f00 */
[----:B------:R-:W-:Y:S02]  /*0f10*/  @!P4 LEA R26, R15, R26, 0x18 ;  /* 0x0000001a0f1ac211 */ /* 0x000fe400078ec0ff */
[----:B------:R-:W5:Y:S01]  /*0f20*/  @!P3 LDS R15, [R25+0x54] ;  /* 0x00005400190fb984 */ /* 0x000f620000000800 */
[----:B------:R-:W-:Y:S02]  /*0f30*/  @!P5 LEA R23, R13, R23, 0x18 ;  /* 0x000000170d17d211 */ /* 0x000fe400078ec0ff */
[----:B------:R-:W-:Y:S01]  /*0f40*/  @!P6 MOV R27, 0x400 ;  /* 0x00000400001be802 */ /* 0x000fe20000000f00 */
[----:B------:R-:W0:Y:S03]  /*0f50*/  @!P4 LDS R13, [R26+0x58] ;  /* 0x000058001a0dc984 */ /* 0x000e260000000800 */
[----:B------:R-:W-:Y:S01]  /*0f60*/  @!P6 LEA R11, R11, R27, 0x18 ;  /* 0x0000001b0b0be211 */ /* 0x000fe200078ec0ff */
[----:B------:R-:W1:Y:S05]  /*0f70*/  @!P5 LDS R23, [R23+0x5c] ;  /* 0x00005c001717d984 */ /* 0x000e6a0000000800 */
[----:B------:R-:W1:Y:S01]  /*0f80*/  @!P6 LDS R11, [R11+0x60] ;  /* 0x000060000b0be984 */ /* 0x000e620000000800 */
[----:B------:R-:W-:-:S02]  /*0f90*/  UIADD3 UR8, UPT, UPT, UR5, 0x19, URZ ;  /* 0x0000001905087890 */ /* 0x000fc4000fffe0ff */
[----:B------:R-:W-:Y:S02]  /*0fa0*/  UIADD3 UR9, UPT, UPT, UR5, 0x1a, URZ ;  /* 0x0000001a05097890 */ /* 0x000fe4000fffe0ff */
[----:B------:R-:W-:Y:S01]  /*0fb0*/  UIADD3 UR10, UPT, UPT, UR5, 0x1b, URZ ;  /* 0x0000001b050a7890 */ /* 0x000fe2000fffe0ff */
[----:B--2---:R-:W-:Y:S01]  /*0fc0*/  @!P1 FFMA R7, R14, R17, R7 ;  /* 0x000000110e079223 */ /* 0x004fe20000000007 */
[----:B------:R-:W-:Y:S01]  /*0fd0*/  ISETP.LE.AND P1, PT, R9, UR8, PT ;  /* 0x0000000809007c0c */ /* 0x000fe2000bf23270 */
[----:B------:R-:W-:-:S03]  /*0fe0*/  UIADD3 UR8, UPT, UPT, UR5, 0x1c, URZ ;  /* 0x0000001c05087890 */ /* 0x000fc6000fffe0ff */
[----:B------:R-:W-:Y:S01]  /*0ff0*/  ISETP.GE.OR P1, PT, R8, UR11, P1 ;  /* 0x0000000b08007c0c */ /* 0x000fe20008f26670 */
[----:B---3--:R-:W-:Y:S01]  /*1000*/  @!P2 FFMA R7, R16, R19, R7 ;  /* 0x000000131007a223 */ /* 0x008fe20000000007 */
[----:B------:R-:W-:-:S03]  /*1010*/  ISETP.LE.AND P2, PT, R9, UR9, PT ;  /* 0x0000000909007c0c */ /* 0x000fc6000bf43270 */
[----:B----4-:R-:W-:Y:S01]  /*1020*/  @!P0 FFMA R7, R24, R21, R7 ;  /* 0x0000001518078223 */ /* 0x010fe20000000007 */
[C---:B------:R-:W-:Y:S02]  /*1030*/  ISETP.LE.AND P0, PT, R9.reuse, UR10, PT ;  /* 0x0000000a09007c0c */ /* 0x040fe4000bf03270 */
[----:B------:R-:W-:Y:S01]  /*1040*/  ISETP.GE.OR P2, PT, R8, UR11, P2 ;  /* 0x0000000b08007c0c */ /* 0x000fe20009746670 */
[----:B------:R-:W-:Y:S01]  /*1050*/  UIADD3 UR9, UPT, UPT, UR5, 0x1d, URZ ;  /* 0x0000001d05097890 */ /* 0x000fe2000fffe0ff */
[----:B-----5:R-:W-:Y:S01]  /*1060*/  @!P3 FFMA R7, R22, R15, R7 ;  /* 0x0000000f1607b223 */ /* 0x020fe20000000007 */
[C---:B------:R-:W-:Y:S02]  /*1070*/  ISETP.LE.AND P3, PT, R9.reuse, UR8, PT ;  /* 0x0000000809007c0c */ /* 0x040fe4000bf63270 */
[----:B------:R-:W-:Y:S01]  /*1080*/  ISETP.GE.OR P0, PT, R8, UR11, P0 ;  /* 0x0000000b08007c0c */ /* 0x000fe20008706670 */
[----:B------:R-:W-:Y:S01]  /*1090*/  UIADD3 UR10, UPT, UPT, UR5, 0x1e, URZ ;  /* 0x0000001e050a7890 */ /* 0x000fe2000fffe0ff */
[----:B0-----:R-:W-:Y:S01]  /*10a0*/  @!P4 FFMA R7, R20, R13, R7 ;  /* 0x0000000d1407c223 */ /* 0x001fe20000000007 */
[C---:B------:R-:W-:Y:S01]  /*10b0*/  ISETP.LE.AND P4, PT, R9.reuse, UR9, PT ;  /* 0x0000000909007c0c */ /* 0x040fe2000bf83270 */
[----:B------:R-:W2:Y:S01]  /*10c0*/  @!P1 LDG.E R14, desc[UR6][R4.64+0x64] ;  /* 0x00006406040e9981 */ /* 0x000ea2000c1e1900 */
[----:B------:R-:W-:Y:S01]  /*10d0*/  ISETP.GE.OR P3, PT, R8, UR11, P3 ;  /* 0x0000000b08007c0c */ /* 0x000fe20009f66670 */
[----:B------:R-:W-:Y:S01]  /*10e0*/  UIADD3 UR5, UPT, UPT, UR5, 0x1f, URZ ;  /* 0x0000001f05057890 */ /* 0x000fe2000fffe0ff */
[----:B-1----:R-:W-:Y:S01]  /*10f0*/  @!P5 FFMA R7, R18, R23, R7 ;  /* 0x000000171207d223 */ /* 0x002fe20000000007 */
[C---:B------:R-:W-:Y:S01]  /*1100*/  ISETP.LE.AND P5, PT, R9.reuse, UR10, PT ;  /* 0x0000000a09007c0c */ /* 0x040fe2000bfa3270 */
[----:B------:R-:W3:Y:S01]  /*1110*/  @!P2 LDG.E R16, desc[UR6][R4.64+0x68] ;  /* 0x000068060410a981 */ /* 0x000ee2000c1e1900 */
[----:B------:R-:W-:Y:S01]  /*1120*/  ISETP.GE.OR P4, PT, R8, UR11, P4 ;  /* 0x0000000b08007c0c */ /* 0x000fe2000a786670 */
[----:B------:R-:W-:Y:S01]  /*1130*/  @!P6 FFMA R7, R12, R11, R7 ;  /* 0x0000000b0c07e223 */ /* 0x000fe20000000007 */
[----:B------:R-:W-:Y:S01]  /*1140*/  ISETP.LE.AND P6, PT, R9, UR5, PT ;  /* 0x0000000509007c0c */ /* 0x000fe2000bfc3270 */
[----:B------:R-:W4:Y:S01]  /*1150*/  @!P0 LDG.E R12, desc[UR6][R4.64+0x6c] ;  /* 0x00006c06040c8981 */ /* 0x000f22000c1e1900 */
[----:B------:R-:W-:-:S02]  /*1160*/  ISETP.GE.OR P5, PT, R8, UR11, P5 ;  /* 0x0000000b08007c0c */ /* 0x000fc4000afa6670 */
[----:B------:R-:W-:Y:S02]  /*1170*/  ISETP.GE.OR P6, PT, R8, UR11, P6 ;  /* 0x0000000b08007c0c */ /* 0x000fe4000b7c6670 */
[----:B------:R-:W5:Y:S05]  /*1180*/  @!P3 LDG.E R22, desc[UR6][R4.64+0x70] ;  /* 0x000070060416b981 */ /* 0x000f6a000c1e1900 */
[----:B------:R-:W5:Y:S04]  /*1190*/  @!P4 LDG.E R20, desc[UR6][R4.64+0x74] ;  /* 0x000074060414c981 */ /* 0x000f68000c1e1900 */
[----:B------:R-:W5:Y:S04]  /*11a0*/  @!P5 LDG.E R18, desc[UR6][R4.64+0x78] ;  /* 0x000078060412d981 */ /* 0x000f68000c1e1900 */
[----:B------:R0:W5:Y:S01]  /*11b0*/  @!P6 LDG.E R24, desc[UR6][R4.64+0x7c] ;  /* 0x00007c060418e981 */ /* 0x000162000c1e1900 */
[----:B------:R-:W1:Y:S01]  /*11c0*/  @!P1 S2R R26, SR_CgaCtaId ;  /* 0x00000000001a9919 */ /* 0x000e620000008800 */
[----:B------:R-:W0:Y:S01]  /*11d0*/  @!P2 S2R R28, SR_CgaCtaId ;  /* 0x00000000001ca919 */ /* 0x000e220000008800 */
[----:B------:R-:W0:Y:S01]  /*11e0*/  @!P0 S2R R23, SR_CgaCtaId ;  /* 0x0000000000178919 */ /* 0x000e220000008800 */
[----:B------:R-:W0:Y:S01]  /*11f0*/  @!P3 S2R R17, SR_CgaCtaId ;  /* 0x000000000011b919 */ /* 0x000e220000008800 */
[----:B------:R-:W0:Y:S01]  /*1200*/  @!P4 S2R R15, SR_CgaCtaId ;  /* 0x00000000000fc919 */ /* 0x000e220000008800 */
[----:B------:R-:W0:Y:S01]  /*1210*/  @!P5 S2R R13, SR_CgaCtaId ;  /* 0x00000000000dd919 */ /* 0x000e220000008800 */
[----:B------:R-:W0:Y:S01]  /*1220*/  @!P6 S2R R11, SR_CgaCtaId ;  /* 0x00000000000be919 */ /* 0x000e220000008800 */
[----:B------:R-:W-:-:S02]  /*1230*/  @!P1 MOV R19, 0x400 ;  /* 0x0000040000139802 */ /* 0x000fc40000000f00 */
[----:B------:R-:W-:Y:S02]  /*1240*/  @!P2 MOV R21, 0x400 ;  /* 0x000004000015a802 */ /* 0x000fe40000000f00 */
[----:B-1----:R-:W-:Y:S02]  /*1250*/  @!P1 LEA R19, R26, R19, 0x18 ;  /* 0x000000131a139211 */ /* 0x002fe400078ec0ff */
[----:B0-----:R-:W-:-:S03]  /*1260*/  @!P2 LEA R5, R28, R21, 0x18 ;  /* 0x000000151c05a211 */ /* 0x001fc600078ec0ff */
[----:B------:R0:W2:Y:S01]  /*1270*/  @!P1 LDS R4, [R19+0x64] ;  /* 0x0000640013049984 */ /* 0x0000a20000000800 */
[----:B------:R-:W-:Y:S02]  /*1280*/  @!P0 MOV R21, 0x400 ;  /* 0x0000040000158802 */ /* 0x000fe40000000f00 */
[----:B------:R-:W-:Y:S02]  /*1290*/  @!P3 MOV R26, 0x400 ;  /* 0x00000400001ab802 */ /* 0x000fe40000000f00 */
[----:B------:R-:W-:Y:S01]  /*12a0*/  @!P0 LEA R21, R23, R21, 0x18 ;  /* 0x0000001517158211 */ /* 0x000fe200078ec0ff */
[----:B------:R-:W3:Y:S01]  /*12b0*/  @!P2 LDS R5, [R5+0x68] ;  /* 0x000068000505a984 */ /* 0x000ee20000000800 */
[----:B------:R-:W-:Y:S02]  /*12c0*/  @!P3 LEA R26, R17, R26, 0x18 ;  /* 0x0000001a111ab211 */ /* 0x000fe400078ec0ff */
[----:B------:R-:W-:Y:S01]  /*12d0*/  @!P4 MOV R28, 0x400 ;  /* 0x00000400001cc802 */ /* 0x000fe20000000f00 */
[----:B------:R-:W4:Y:S01]  /*12e0*/  @!P0 LDS R17, [R21+0x6c] ;  /* 0x00006c0015118984 */ /* 0x000f220000000800 */
[----:B------:R-:W-:-:S02]  /*12f0*/  @!P5 MOV R23, 0x400 ;  /* 0x000004000017d802 */ /* 0x000fc40000000f00 */
[----:B------:R-:W-:Y:S02]  /*1300*/  @!P4 LEA R28, R15, R28, 0x18 ;  /* 0x0000001c0f1cc211 */ /* 0x000fe400078ec0ff */
[----:B------:R-:W5:Y:S01]  /*1310*/  @!P3 LDS R15, [R26+0x70] ;  /* 0x000070001a0fb984 */ /* 0x000f620000000800 */
[----:B0-----:R-:W-:Y:S02]  /*1320*/  @!P6 MOV R19, 0x400 ;  /* 0x000004000013e802 */ /* 0x001fe40000000f00 */
[----:B------:R-:W-:Y:S02]  /*1330*/  @!P5 LEA R23, R13, R23, 0x18 ;  /* 0x000000170d17d211 */ /* 0x000fe400078ec0ff */
[----:B------:R-:W0:Y:S01]  /*1340*/  @!P4 LDS R13, [R28+0x74] ;  /* 0x000074001c0dc984 */ /* 0x000e220000000800 */
[----:B------:R-:W-:-:S03]  /*1350*/  @!P6 LEA R19, R11, R19, 0x18 ;  /* 0x000000130b13e211 */ /* 0x000fc600078ec0ff */
[----:B------:R-:W1:Y:S04]  /*1360*/  @!P5 LDS R11, [R23+0x78] ;  /* 0x00007800170bd984 */ /* 0x000e680000000800 */
[----:B------:R-:W1:Y:S01]  /*1370*/  @!P6 LDS R19, [R19+0x7c] ;  /* 0x00007c001313e984 */ /* 0x000e620000000800 */
[----:B------:R-:W-:Y:S01]  /*1380*/  UIADD3 UR4, UPT, UPT, UR4, 0x1, URZ ;  /* 0x0000000104047890 */ /* 0x000fe2000fffe0ff */
[----:B--2---:R-:W-:-:S04]  /*1390*/  @!P1 FFMA R7, R14, R4, R7 ;  /* 0x000000040e079223 */ /* 0x004fc80000000007 */
[----:B---3--:R-:W-:-:S04]  /*13a0*/  @!P2 FFMA R7, R16, R5, R7 ;  /* 0x000000051007a223 */ /* 0x008fc80000000007 */
[----:B----4-:R-:W-:Y:S01]  /*13b0*/  @!P0 FFMA R7, R12, R17, R7 ;  /* 0x000000110c078223 */ /* 0x010fe20000000007 */
[----:B------:R-:W-:Y:S01]  /*13c0*/  BAR.SYNC.DEFER_BLOCKING 0x0 ;  /* 0x0000000000007b1d */ /* 0x000fe20000010000 */
[----:B------:R-:W-:Y:S02]  /*13d0*/  ISETP.NE.AND P0, PT, R6, UR4, PT ;  /* 0x0000000406007c0c */ /* 0x000fe4000bf05270 */
[----:B-----5:R-:W-:-:S04]  /*13e0*/  @!P3 FFMA R7, R22, R15, R7 ;  /* 0x0000000f1607b223 */ /* 0x020fc80000000007 */
[----:B0-----:R-:W-:-:S04]  /*13f0*/  @!P4 FFMA R7, R20, R13, R7 ;  /* 0x0000000d1407c223 */ /* 0x001fc80000000007 */
[----:B-1----:R-:W-:-:S04]  /*1400*/  @!P5 FFMA R7, R18, R11, R7 ;  /* 0x0000000b1207d223 */ /* 0x002fc80000000007 */
[----:B------:R-:W-:Y:S01]  /*1410*/  @!P6 FFMA R7, R24, R19, R7 ;  /* 0x000000131807e223 */ /* 0x000fe20000000007 */
[----:B------:R-:W-:Y:S06]  /*1420*/  @P0 BRA `(.L_x_1) ;  /* 0xffffffec00480947 */ /* 0x000fec000383ffff */
.L_x_0:
[----:B------:R-:W0:Y:S02]  /*1430*/  LDCU UR4, c[0x0][0x398] ;  /* 0x00007300ff0477ac */ /* 0x000e240008000800 */
[----:B0-----:R-:W-:-:S13]  /*1440*/  ISETP.GE.AND P0, PT, R8, UR4, PT ;  /* 0x0000000408007c0c */ /* 0x001fda000bf06270 */
[----:B------:R-:W-:Y:S05]  /*1450*/  @P0 EXIT ;  /* 0x000000000000094d */ /* 0x000fea0003800000 */
[----:B------:R-:W0:Y:S02]  /*1460*/  LDC.64 R2, c[0x0][0x390] ;  /* 0x0000e400ff027b82 */ /* 0x000e240000000a00 */
[----:B0-----:R-:W-:-:S05]  /*1470*/  IMAD.WIDE.U32 R8, R8, 0x4, R2 ;  /* 0x0000000408087825 */ /* 0x001fca00078e0002 */
[----:B------:R-:W-:Y:S01]  /*1480*/  STG.E desc[UR6][R8.64], R7 ;  /* 0x0000000708007986 */ /* 0x000fe2000c101906 */
[----:B------:R-:W-:Y:S05]  /*1490*/  EXIT ;  /* 0x000000000000794d */ /* 0x000fea0003800000 */
.L_x_2:
[----:B------:R-:W-:-:S00]  /*14a0*/  BRA `(.L_x_2) ;  /* 0xfffffffc00fc7947 */ /* 0x000fc0000383ffff */
[----:B------:R-:W-:-:S00]  /*14b0*/  NOP ;  /* 0x0000000000007918 */ /* 0x000fc00000000000 */
        /* <DEDUP_REMOVED lines=12> */
.L_x_3:


//--------------------- .nv.shared._Z15matVecMulKernelPfS_S_ii --------------------------
	.section	.nv.shared._Z15matVecMulKernelPfS_S_ii,"aw",@nobits
	.sectionflags	@""
	.align	4
.nv.shared._Z15matVecMulKernelPfS_S_ii:
	.zero		1152


//--------------------- .nv.shared.reserved.0     --------------------------
	.section	.nv.shared.reserved.0,"aw",@nobits
	.weak		__nv_reservedSMEM_offset_0_alias
	.size		__nv_reservedSMEM_offset_0_alias, 0, 64
	.other		__nv_reservedSMEM_offset_0_alias,@"STO_CUDA_RESERVED_SHARED STV_DEFAULT"
__nv_reservedSMEM_offset_0_alias:
	.zero		0
	.zero		64


//--------------------- .nv.constant0._Z15matVecMulKernelPfS_S_ii --------------------------
	.section	.nv.constant0._Z15matVecMulKernelPfS_S_ii,"a",@progbits
	.sectionflags	@""
	.align	4
.nv.constant0._Z15matVecMulKernelPfS_S_ii:
	.zero		928


//--------------------- SYMBOLS --------------------------

	.type		.nv.reservedSmem.offset0,@object
	.size		.nv.reservedSmem.offset0,0x4
	.type		.nv.reservedSmem.cap,@object
	.size		.nv.reservedSmem.cap,0x4
